	.headerflags	@"EF_CUDA_TEXMODE_UNIFIED EF_CUDA_64BIT_ADDRESS EF_CUDA_ACCELERATORS EF_CUDA_SM90 EF_CUDA_VIRTUAL_SM(EF_CUDA_SM90)"
	.elftype	@"ET_EXEC"


//--------------------- .nv.info                  --------------------------
	.section	.nv.info,"",@"SHT_CUDA_INFO"
	.align	4


	//----- nvinfo : EIATTR_REGCOUNT
	.align		4
        /*0000*/ 	.byte	0x04, 0x2f
        /*0002*/ 	.short	(.L_3 - .L_2)
	.align		4
.L_2:
        /*0004*/ 	.word	index@(triton_poi_fused__native_batch_norm_legit_no_training_relu_16)
        /*0008*/ 	.word	0x00000026


	//----- nvinfo : EIATTR_MIN_STACK_SIZE
	.align		4
.L_3:
        /*000c*/ 	.byte	0x04, 0x12
        /*000e*/ 	.short	(.L_5 - .L_4)
	.align		4
.L_4:
        /*0010*/ 	.word	index@(triton_poi_fused__native_batch_norm_legit_no_training_relu_16)
        /*0014*/ 	.word	0x00000000


	//----- nvinfo : EIATTR_FRAME_SIZE
	.align		4
.L_5:
        /*0018*/ 	.byte	0x04, 0x11
        /*001a*/ 	.short	(.L_7 - .L_6)
	.align		4
.L_6:
        /*001c*/ 	.word	index@(triton_poi_fused__native_batch_norm_legit_no_training_relu_16)
        /*0020*/ 	.word	0x00000000


	//----- nvinfo : EIATTR_MIN_STACK_SIZE
	.align		4
.L_7:
        /*0024*/ 	.byte	0x04, 0x12
        /*0026*/ 	.short	(.L_9 - .L_8)
	.align		4
.L_8:
        /*0028*/ 	.word	index@(triton_poi_fused__native_batch_norm_legit_no_training_relu_16)
        /*002c*/ 	.word	0x00000000
.L_9:


//--------------------- .nv.info.triton_poi_fused__native_batch_norm_legit_no_training_relu_16 --------------------------
	.section	.nv.info.triton_poi_fused__native_batch_norm_legit_no_training_relu_16,"",@"SHT_CUDA_INFO"
	.sectionflags	@""
	.align	4


	//----- nvinfo : EIATTR_CUDA_API_VERSION
	.align		4
        /*0000*/ 	.byte	0x04, 0x37
        /*0002*/ 	.short	(.L_11 - .L_10)
.L_10:
        /*0004*/ 	.word	0x0000007c


	//----- nvinfo : EIATTR_KPARAM_INFO
	.align		4
.L_11:
        /*0008*/ 	.byte	0x04, 0x17
        /*000a*/ 	.short	(.L_13 - .L_12)
.L_12:
        /*000c*/ 	.word	0x00000000
        /*0010*/ 	.short	0x0006
        /*0012*/ 	.short	0x0030
        /*0014*/ 	.byte	0x00, 0xf0, 0x11, 0x00


	//----- nvinfo : EIATTR_KPARAM_INFO
	.align		4
.L_13:
        /*0018*/ 	.byte	0x04, 0x17
        /*001a*/ 	.short	(.L_15 - .L_14)
.L_14:
        /*001c*/ 	.word	0x00000000
        /*0020*/ 	.short	0x0005
        /*0022*/ 	.short	0x0028
        /*0024*/ 	.byte	0x00, 0xf4, 0x21, 0x00


	//----- nvinfo : EIATTR_KPARAM_INFO
	.align		4
.L_15:
        /*0028*/ 	.byte	0x04, 0x17
        /*002a*/ 	.short	(.L_17 - .L_16)
.L_16:
        /*002c*/ 	.word	0x00000000
        /*0030*/ 	.short	0x0004
        /*0032*/ 	.short	0x0020
        /*0034*/ 	.byte	0x00, 0xf4, 0x21, 0x00


	//----- nvinfo : EIATTR_KPARAM_INFO
	.align		4
.L_17:
        /*0038*/ 	.byte	0x04, 0x17
        /*003a*/ 	.short	(.L_19 - .L_18)
.L_18:
        /*003c*/ 	.word	0x00000000
        /*0040*/ 	.short	0x0003
        /*0042*/ 	.short	0x0018
        /*0044*/ 	.byte	0x00, 0xf4, 0x21, 0x00


	//----- nvinfo : EIATTR_KPARAM_INFO
	.align		4
.L_19:
        /*0048*/ 	.byte	0x04, 0x17
        /*004a*/ 	.short	(.L_21 - .L_20)
.L_20:
        /*004c*/ 	.word	0x00000000
        /*0050*/ 	.short	0x0002
        /*0052*/ 	.short	0x0010
        /*0054*/ 	.byte	0x00, 0xf4, 0x21, 0x00


	//----- nvinfo : EIATTR_KPARAM_INFO
	.align		4
.L_21:
        /*0058*/ 	.byte	0x04, 0x17
        /*005a*/ 	.short	(.L_23 - .L_22)
.L_22:
        /*005c*/ 	.word	0x00000000
        /*0060*/ 	.short	0x0001
        /*0062*/ 	.short	0x0008
        /*0064*/ 	.byte	0x00, 0xf4, 0x21, 0x00


	//----- nvinfo : EIATTR_KPARAM_INFO
	.align		4
.L_23:
        /*0068*/ 	.byte	0x04, 0x17
        /*006a*/ 	.short	(.L_25 - .L_24)
.L_24:
        /*006c*/ 	.word	0x00000000
        /*0070*/ 	.short	0x0000
        /*0072*/ 	.short	0x0000
        /*0074*/ 	.byte	0x00, 0xf4, 0x21, 0x00


	//----- nvinfo : EIATTR_SPARSE_MMA_MASK
	.align		4
.L_25:
        /*0078*/ 	.byte	0x03, 0x50
        /*007a*/ 	.short	0x0000


	//----- nvinfo : EIATTR_MAXREG_COUNT
	.align		4
        /*007c*/ 	.byte	0x03, 0x1b
        /*007e*/ 	.short	0x00ff


	//----- nvinfo : EIATTR_EXIT_INSTR_OFFSETS
	.align		4
        /*0080*/ 	.byte	0x04, 0x1c
        /*0082*/ 	.short	(.L_27 - .L_26)


	//   ....[0]....
.L_26:
        /*0084*/ 	.word	0x00000a50


	//----- nvinfo : EIATTR_REQNTID
	.align		4
.L_27:
        /*0088*/ 	.byte	0x04, 0x10
        /*008a*/ 	.short	(.L_29 - .L_28)
.L_28:
        /*008c*/ 	.word	0x00000080
        /*0090*/ 	.word	0x00000001
        /*0094*/ 	.word	0x00000001


	//----- nvinfo : EIATTR_CBANK_PARAM_SIZE
	.align		4
.L_29:
        /*0098*/ 	.byte	0x03, 0x19
        /*009a*/ 	.short	0x0034


	//----- nvinfo : EIATTR_PARAM_CBANK
	.align		4
        /*009c*/ 	.byte	0x04, 0x0a
        /*009e*/ 	.short	(.L_31 - .L_30)
	.align		4
.L_30:
        /*00a0*/ 	.word	index@(.nv.constant0.triton_poi_fused__native_batch_norm_legit_no_training_relu_16)
        /*00a4*/ 	.short	0x0210
        /*00a6*/ 	.short	0x0034


	//----- nvinfo : EIATTR_SW_WAR
	.align		4
.L_31:
        /*00a8*/ 	.byte	0x04, 0x36
        /*00aa*/ 	.short	(.L_33 - .L_32)
.L_32:
        /*00ac*/ 	.word	0x00000008
.L_33:


//--------------------- .nv.callgraph             --------------------------
	.section	.nv.callgraph,"",@"SHT_CUDA_CALLGRAPH"
	.align	4
	.sectionentsize	8
	.align		4
        /*0000*/ 	.word	0x00000000
	.align		4
        /*0004*/ 	.word	0xffffffff
	.align		4
        /*0008*/ 	.word	0x00000000
	.align		4
        /*000c*/ 	.word	0xfffffffe
	.align		4
        /*0010*/ 	.word	0x00000000
	.align		4
        /*0014*/ 	.word	0xfffffffd
	.align		4
        /*0018*/ 	.word	0x00000000
	.align		4
        /*001c*/ 	.word	0xfffffffc


//--------------------- .nv.constant4             --------------------------
	.section	.nv.constant4,"a",@progbits
	.align	8
	.align		8
.nv.constant4:
        /*0000*/ 	.dword	_$_str
	.align		8
        /*0008*/ 	.dword	_$_str_$_2


//--------------------- .text.triton_poi_fused__native_batch_norm_legit_no_training_relu_16 --------------------------
	.section	.text.triton_poi_fused__native_batch_norm_legit_no_training_relu_16,"ax",@progbits
	.align	128
        .global         triton_poi_fused__native_batch_norm_legit_no_training_relu_16
        .type           triton_poi_fused__native_batch_norm_legit_no_training_relu_16,@function
        .size           triton_poi_fused__native_batch_norm_legit_no_training_relu_16,(.L_x_1 - triton_poi_fused__native_batch_norm_legit_no_training_relu_16)
        .other          triton_poi_fused__native_batch_norm_legit_no_training_relu_16,@"STO_CUDA_ENTRY STV_DEFAULT"
triton_poi_fused__native_batch_norm_legit_no_training_relu_16:
.text.triton_poi_fused__native_batch_norm_legit_no_training_relu_16:
[----:B------:R-:W-:Y:S01]  /*0000*/  LDC R1, c[0x0][0x28] ;  /* 0x00000a00ff017b82 */ /* 0x000fe20000000800 */
[----:B------:R-:W1:Y:S07]  /*0010*/  S2R R0, SR_TID.X ;  /* 0x0000000000007919 */ /* 0x000e6e0000002100 */
[----:B------:R-:W2:Y:S01]  /*0020*/  LDC.64 R16, c[0x0][0x220] ;  /* 0x00008800ff107b82 */ /* 0x000ea20000000a00 */
[----:B------:R-:W-:Y:S01]  /*0030*/  ULDC.64 UR4, c[0x0][0x208] ;  /* 0x0000820000047ab9 */ /* 0x000fe20000000a00 */
[----:B------:R-:W3:Y:S06]  /*0040*/  S2R R3, SR_CTAID.X ;  /* 0x0000000000037919 */ /* 0x000eec0000002500 */
[----:B------:R-:W4:Y:S08]  /*0050*/  LDC.64 R20, c[0x0][0x218] ;  /* 0x00008600ff147b82 */ /* 0x000f300000000a00 */
[----:B------:R-:W5:Y:S08]  /*0060*/  LDC.64 R22, c[0x0][0x210] ;  /* 0x00008400ff167b82 */ /* 0x000f700000000a00 */
[----:B------:R-:W5:Y:S01]  /*0070*/  LDC.64 R32, c[0x0][0x230] ;  /* 0x00008c00ff207b82 */ /* 0x000f620000000a00 */
[----:B-1----:R-:W-:-:S04]  /*0080*/  SHF.L.U32 R0, R0, 0x2, RZ ;  /* 0x0000000200007819 */ /* 0x002fc800000006ff */
[----:B------:R-:W-:-:S04]  /*0090*/  LOP3.LUT R0, R0, 0x1fc, RZ, 0xc0, !PT ;  /* 0x000001fc00007812 */ /* 0x000fc800078ec0ff */
[----:B---3--:R-:W-:-:S05]  /*00a0*/  LEA R2, R3, R0, 0xa ;  /* 0x0000000003027211 */ /* 0x008fca00078e50ff */
[----:B------:R-:W-:-:S05]  /*00b0*/  IMAD.HI R0, R2, 0x66666667, RZ ;  /* 0x6666666702007827 */ /* 0x000fca00078e02ff */
[----:B------:R-:W-:-:S04]  /*00c0*/  SHF.R.U32.HI R3, RZ, 0x1f, R0 ;  /* 0x0000001fff037819 */ /* 0x000fc80000011600 */
[----:B------:R-:W-:-:S05]  /*00d0*/  LEA.HI.SX32 R3, R0, R3, 0x19 ;  /* 0x0000000300037211 */ /* 0x000fca00078fcaff */
[----:B------:R-:W-:-:S04]  /*00e0*/  IMAD R19, R3, -0x140, R2 ;  /* 0xfffffec003137824 */ /* 0x000fc800078e0202 */
[----:B--2---:R-:W-:-:S06]  /*00f0*/  IMAD.WIDE R12, R19, 0x4, R16 ;  /* 0x00000004130c7825 */ /* 0x004fcc00078e0210 */
[----:B------:R-:W2:Y:S01]  /*0100*/  LDG.E.EL.128 R12, desc[UR4][R12.64] ;  /* 0x000000040c0c7981 */ /* 0x000ea2000c2e1d00 */
[----:B------:R-:W-:Y:S01]  /*0110*/  IADD3 R3, R2, 0x200, RZ ;  /* 0x0000020002037810 */ /* 0x000fe20007ffe0ff */
[----:B----4-:R-:W-:-:S04]  /*0120*/  IMAD.WIDE R8, R19, 0x4, R20 ;  /* 0x0000000413087825 */ /* 0x010fc800078e0214 */
[----:B------:R-:W-:Y:S02]  /*0130*/  IMAD.HI R0, R3, 0x66666667, RZ ;  /* 0x6666666703007827 */ /* 0x000fe400078e02ff */
[----:B------:R-:W3:Y:S02]  /*0140*/  LDG.E.EL.128 R8, desc[UR4][R8.64] ;  /* 0x0000000408087981 */ /* 0x000ee4000c2e1d00 */
[----:B-----5:R-:W-:Y:S01]  /*0150*/  IMAD.WIDE R22, R2, 0x4, R22 ;  /* 0x0000000402167825 */ /* 0x020fe200078e0216 */
[----:B------:R-:W-:-:S04]  /*0160*/  SHF.R.U32.HI R25, RZ, 0x1f, R0 ;  /* 0x0000001fff197819 */ /* 0x000fc80000011600 */
[----:B------:R-:W3:Y:S01]  /*0170*/  LDG.E.128 R4, desc[UR4][R22.64] ;  /* 0x0000000416047981 */ /* 0x000ee2000c1e1d00 */
[----:B------:R-:W-:-:S03]  /*0180*/  LEA.HI.SX32 R0, R0, R25, 0x19 ;  /* 0x0000001900007211 */ /* 0x000fc600078fcaff */
[----:B------:R1:W4:Y:S02]  /*0190*/  LDG.E.128 R28, desc[UR4][R22.64+0x800] ;  /* 0x00080004161c7981 */ /* 0x000324000c1e1d00 */
[----:B------:R-:W-:-:S04]  /*01a0*/  IMAD R3, R0, -0x140, R3 ;  /* 0xfffffec000037824 */ /* 0x000fc800078e0203 */
[----:B------:R-:W-:Y:S01]  /*01b0*/  IMAD.WIDE R24, R3, 0x4, R20 ;  /* 0x0000000403187825 */ /* 0x000fe200078e0214 */
[----:B-1----:R-:W1:Y:S05]  /*01c0*/  LDC.64 R22, c[0x0][0x228] ;  /* 0x00008a00ff167b82 */ /* 0x002e6a0000000a00 */
[----:B------:R-:W4:Y:S01]  /*01d0*/  LDG.E.EL.128 R24, desc[UR4][R24.64] ;  /* 0x0000000418187981 */ /* 0x000f22000c2e1d00 */
[----:B------:R-:W-:Y:S01]  /*01e0*/  HFMA2.MMA R0, -RZ, RZ, 1.625, 0 ;  /* 0x3e800000ff007435 */ /* 0x000fe200000001ff */
[----:B-1----:R-:W-:-:S04]  /*01f0*/  IMAD.WIDE R34, R19, 0x4, R22 ;  /* 0x0000000413227825 */ /* 0x002fc800078e0216 */
[----:B--2---:R-:W-:Y:S01]  /*0200*/  FADD R18, R12, 9.9999997473787516356e-06 ;  /* 0x3727c5ac0c127421 */ /* 0x004fe20000000000 */
[----:B------:R-:W-:-:S05]  /*0210*/  FADD R20, R13, 9.9999997473787516356e-06 ;  /* 0x3727c5ac0d147421 */ /* 0x000fca0000000000 */
[----:B------:R-:W1:Y:S01]  /*0220*/  MUFU.SQRT R18, R18 ;  /* 0x0000001200127308 */ /* 0x000e620000002000 */
[----:B------:R-:W-:-:S07]  /*0230*/  FADD R14, R14, 9.9999997473787516356e-06 ;  /* 0x3727c5ac0e0e7421 */ /* 0x000fce0000000000 */
[----:B------:R-:W2:Y:S01]  /*0240*/  MUFU.SQRT R20, R20 ;  /* 0x0000001400147308 */ /* 0x000ea20000002000 */
[----:B------:R-:W-:-:S07]  /*0250*/  FADD R15, R15, 9.9999997473787516356e-06 ;  /* 0x3727c5ac0f0f7421 */ /* 0x000fce0000000000 */
[----:B------:R-:W5:Y:S01]  /*0260*/  MUFU.SQRT R12, R14 ;  /* 0x0000000e000c7308 */ /* 0x000f620000002000 */
[----:B-1----:R-:W-:-:S07]  /*0270*/  FSETP.GT.AND P6, PT, R18, 8.50705917302346158658e+37, PT ;  /* 0x7e8000001200780b */ /* 0x002fce0003fc4000 */
[----:B------:R-:W1:Y:S01]  /*0280*/  MUFU.SQRT R13, R15 ;  /* 0x0000000f000d7308 */ /* 0x000e620000002000 */
[----:B--2---:R-:W-:Y:S02]  /*0290*/  FSETP.GT.AND P5, PT, R20, 8.50705917302346158658e+37, PT ;  /* 0x7e8000001400780b */ /* 0x004fe40003fa4000 */
[----:B------:R-:W-:Y:S02]  /*02a0*/  FSETP.GEU.AND P4, PT, R18, 1.175494350822287508e-38, PT ;  /* 0x008000001200780b */ /* 0x000fe40003f8e000 */
[----:B------:R-:W-:Y:S02]  /*02b0*/  FSETP.GEU.AND P3, PT, R20, 1.175494350822287508e-38, PT ;  /* 0x008000001400780b */ /* 0x000fe40003f6e000 */
[----:B-----5:R-:W-:Y:S01]  /*02c0*/  FSETP.GT.AND P2, PT, R12, 8.50705917302346158658e+37, PT ;  /* 0x7e8000000c00780b */ /* 0x020fe20003f44000 */
[----:B------:R-:W-:Y:S01]  /*02d0*/  @P6 FMUL R18, R18, 0.25 ;  /* 0x3e80000012126820 */ /* 0x000fe20000400000 */
[----:B---3--:R-:W-:Y:S01]  /*02e0*/  FADD R4, R4, -R8 ;  /* 0x8000000804047221 */ /* 0x008fe20000000000 */
[----:B------:R-:W-:-:S02]  /*02f0*/  FSETP.GEU.AND P0, PT, R12, 1.175494350822287508e-38, PT ;  /* 0x008000000c00780b */ /* 0x000fc40003f0e000 */
[----:B------:R-:W-:Y:S02]  /*0300*/  FSEL R8, R0, 1, P6 ;  /* 0x3f80000000087808 */ /* 0x000fe40003000000 */
[----:B------:R-:W-:Y:S01]  /*0310*/  @P5 FMUL R20, R20, 0.25 ;  /* 0x3e80000014145820 */ /* 0x000fe20000400000 */
[C---:B-1----:R-:W-:Y:S01]  /*0320*/  FSETP.GT.AND P1, PT, R13.reuse, 8.50705917302346158658e+37, PT ;  /* 0x7e8000000d00780b */ /* 0x042fe20003f24000 */
[----:B------:R-:W-:Y:S01]  /*0330*/  @!P4 FMUL R18, R18, 16777216 ;  /* 0x4b8000001212c820 */ /* 0x000fe20000400000 */
[----:B------:R-:W-:Y:S01]  /*0340*/  FSETP.GEU.AND P6, PT, R13, 1.175494350822287508e-38, PT ;  /* 0x008000000d00780b */ /* 0x000fe20003fce000 */
[----:B------:R-:W-:Y:S01]  /*0350*/  @!P3 FMUL R20, R20, 16777216 ;  /* 0x4b8000001414b820 */ /* 0x000fe20000400000 */
[----:B------:R-:W-:Y:S02]  /*0360*/  FADD R5, R5, -R9 ;  /* 0x8000000905057221 */ /* 0x000fe40000000000 */
[----:B------:R-:W1:Y:S01]  /*0370*/  MUFU.RCP R9, R18 ;  /* 0x0000001200097308 */ /* 0x000e620000001000 */
[----:B------:R-:W-:Y:S01]  /*0380*/  @P2 FMUL R12, R12, 0.25 ;  /* 0x3e8000000c0c2820 */ /* 0x000fe20000400000 */
[----:B------:R-:W-:-:S06]  /*0390*/  FADD R7, R7, -R11 ;  /* 0x8000000b07077221 */ /* 0x000fcc0000000000 */
[----:B------:R-:W2:Y:S01]  /*03a0*/  MUFU.RCP R20, R20 ;  /* 0x0000001400147308 */ /* 0x000ea20000001000 */
[----:B------:R-:W-:Y:S01]  /*03b0*/  @P1 FMUL R13, R13, 0.25 ;  /* 0x3e8000000d0d1820 */ /* 0x000fe20000400000 */
[----:B------:R-:W-:Y:S01]  /*03c0*/  @!P0 FMUL R12, R12, 16777216 ;  /* 0x4b8000000c0c8820 */ /* 0x000fe20000400000 */
[----:B------:R-:W-:Y:S01]  /*03d0*/  FSEL R11, R0, 1, P5 ;  /* 0x3f800000000b7808 */ /* 0x000fe20002800000 */
[----:B----4-:R-:W-:Y:S01]  /*03e0*/  FADD R29, R29, -R25 ;  /* 0x800000191d1d7221 */ /* 0x010fe20000000000 */
[----:B------:R-:W-:Y:S01]  /*03f0*/  @!P6 FMUL R13, R13, 16777216 ;  /* 0x4b8000000d0de820 */ /* 0x000fe20000400000 */
[----:B------:R-:W-:Y:S01]  /*0400*/  FADD R24, R28, -R24 ;  /* 0x800000181c187221 */ /* 0x000fe20000000000 */
[----:B------:R-:W-:Y:S01]  /*0410*/  @!P4 FMUL R8, R8, 16777216 ;  /* 0x4b8000000808c820 */ /* 0x000fe20000400000 */
[----:B------:R-:W3:Y:S01]  /*0420*/  MUFU.RCP R25, R12 ;  /* 0x0000000c00197308 */ /* 0x000ee20000001000 */
[----:B------:R-:W-:Y:S02]  /*0430*/  @!P3 FMUL R11, R11, 16777216 ;  /* 0x4b8000000b0bb820 */ /* 0x000fe40000400000 */
[----:B-1----:R-:W-:Y:S01]  /*0440*/  FMUL R9, R9, R8 ;  /* 0x0000000809097220 */ /* 0x002fe20000400000 */
[----:B------:R-:W-:-:S04]  /*0450*/  FSEL R8, R0, 1, P2 ;  /* 0x3f80000000087808 */ /* 0x000fc80001000000 */
[----:B------:R-:W1:Y:S01]  /*0460*/  MUFU.RCP R28, R13 ;  /* 0x0000000d001c7308 */ /* 0x000e620000001000 */
[----:B--2---:R-:W-:Y:S01]  /*0470*/  FMUL R18, R20, R11 ;  /* 0x0000000b14127220 */ /* 0x004fe20000400000 */
[----:B------:R-:W-:Y:S01]  /*0480*/  FSEL R11, R0, 1, P1 ;  /* 0x3f800000000b7808 */ /* 0x000fe20000800000 */
[----:B------:R-:W-:Y:S01]  /*0490*/  @!P0 FMUL R8, R8, 16777216 ;  /* 0x4b80000008088820 */ /* 0x000fe20000400000 */
[----:B------:R-:W-:-:S03]  /*04a0*/  FMUL R21, R9, R4 ;  /* 0x0000000409157220 */ /* 0x000fc60000400000 */
[----:B------:R-:W-:Y:S01]  /*04b0*/  @!P6 FMUL R11, R11, 16777216 ;  /* 0x4b8000000b0be820 */ /* 0x000fe20000400000 */
[----:B---3--:R-:W-:Y:S01]  /*04c0*/  FMUL R25, R25, R8 ;  /* 0x0000000819197220 */ /* 0x008fe20000400000 */
[----:B------:R-:W-:Y:S01]  /*04d0*/  FADD R6, R6, -R10 ;  /* 0x8000000a06067221 */ /* 0x000fe20000000000 */
[----:B0-----:R-:W-:-:S04]  /*04e0*/  IMAD.WIDE R8, R19, 0x4, R32 ;  /* 0x0000000413087825 */ /* 0x001fc800078e0220 */
[----:B------:R-:W-:Y:S01]  /*04f0*/  FMUL R18, R18, R5 ;  /* 0x0000000512127220 */ /* 0x000fe20000400000 */
[----:B-1----:R-:W-:Y:S01]  /*0500*/  FMUL R28, R28, R11 ;  /* 0x0000000b1c1c7220 */ /* 0x002fe20000400000 */
[----:B------:R-:W-:Y:S01]  /*0510*/  FMUL R25, R25, R6 ;  /* 0x0000000619197220 */ /* 0x000fe20000400000 */
[----:B------:R-:W2:Y:S02]  /*0520*/  LDG.E.EL.128 R8, desc[UR4][R8.64] ;  /* 0x0000000408087981 */ /* 0x000ea4000c2e1d00 */
[----:B------:R-:W-:Y:S02]  /*0530*/  FMUL R28, R28, R7 ;  /* 0x000000071c1c7220 */ /* 0x000fe40000400000 */
[----:B------:R-:W2:Y:S01]  /*0540*/  LDG.E.EL.128 R4, desc[UR4][R34.64] ;  /* 0x0000000422047981 */ /* 0x000ea2000c2e1d00 */
[----:B------:R-:W-:-:S06]  /*0550*/  IMAD.WIDE R12, R3, 0x4, R16 ;  /* 0x00000004030c7825 */ /* 0x000fcc00078e0210 */
[----:B------:R-:W3:Y:S01]  /*0560*/  LDG.E.EL.128 R12, desc[UR4][R12.64] ;  /* 0x000000040c0c7981 */ /* 0x000ee2000c2e1d00 */
[----:B------:R-:W-:-:S04]  /*0570*/  IMAD.WIDE R16, R3, 0x4, R22 ;  /* 0x0000000403107825 */ /* 0x000fc800078e0216 */
[----:B------:R-:W-:-:S04]  /*0580*/  IMAD.WIDE R22, R3, 0x4, R32 ;  /* 0x0000000403167825 */ /* 0x000fc800078e0220 */
[----:B--2---:R-:W-:Y:S01]  /*0590*/  FFMA R4, R4, R21, R8 ;  /* 0x0000001504047223 */ /* 0x004fe20000000008 */
[----:B------:R-:W-:Y:S01]  /*05a0*/  FFMA R5, R5, R18, R9 ;  /* 0x0000001205057223 */ /* 0x000fe20000000009 */
[----:B------:R-:W2:Y:S04]  /*05b0*/  LDG.E.EL.128 R20, desc[UR4][R22.64] ;  /* 0x0000000416147981 */ /* 0x000ea8000c2e1d00 */
[----:B------:R-:W2:Y:S01]  /*05c0*/  LDG.E.EL.128 R16, desc[UR4][R16.64] ;  /* 0x0000000410107981 */ /* 0x000ea2000c2e1d00 */
[----:B---3--:R-:W-:-:S06]  /*05d0*/  FADD R3, R12, 9.9999997473787516356e-06 ;  /* 0x3727c5ac0c037421 */ /* 0x008fcc0000000000 */
[----:B------:R-:W0:Y:S01]  /*05e0*/  MUFU.SQRT R3, R3 ;  /* 0x0000000300037308 */ /* 0x000e220000002000 */
[----:B------:R-:W-:Y:S01]  /*05f0*/  FADD R13, R13, 9.9999997473787516356e-06 ;  /* 0x3727c5ac0d0d7421 */ /* 0x000fe20000000000 */
[----:B------:R-:W-:Y:S01]  /*0600*/  FADD R14, R14, 9.9999997473787516356e-06 ;  /* 0x3727c5ac0e0e7421 */ /* 0x000fe20000000000 */
[----:B------:R-:W-:Y:S01]  /*0610*/  FADD R15, R15, 9.9999997473787516356e-06 ;  /* 0x3727c5ac0f0f7421 */ /* 0x000fe20000000000 */
[----:B------:R-:W-:Y:S01]  /*0620*/  FFMA R6, R6, R25, R10 ;  /* 0x0000001906067223 */ /* 0x000fe2000000000a */
[----:B------:R-:W-:-:S03]  /*0630*/  FFMA R7, R7, R28, R11 ;  /* 0x0000001c07077223 */ /* 0x000fc6000000000b */
[----:B------:R-:W1:Y:S08]  /*0640*/  MUFU.SQRT R11, R13 ;  /* 0x0000000d000b7308 */ /* 0x000e700000002000 */
[----:B------:R-:W3:Y:S01]  /*0650*/  MUFU.SQRT R12, R14 ;  /* 0x0000000e000c7308 */ /* 0x000ee20000002000 */
[----:B0-----:R-:W-:-:S07]  /*0660*/  FSETP.GT.AND P6, PT, R3, 8.50705917302346158658e+37, PT ;  /* 0x7e8000000300780b */ /* 0x001fce0003fc4000 */
[----:B------:R-:W0:Y:S01]  /*0670*/  MUFU.SQRT R10, R15 ;  /* 0x0000000f000a7308 */ /* 0x000e220000002000 */
[----:B------:R-:W-:Y:S02]  /*0680*/  FSETP.GEU.AND P5, PT, R3, 1.175494350822287508e-38, PT ;  /* 0x008000000300780b */ /* 0x000fe40003fae000 */
[----:B-1----:R-:W-:Y:S02]  /*0690*/  FSETP.GT.AND P4, PT, R11, 8.50705917302346158658e+37, PT ;  /* 0x7e8000000b00780b */ /* 0x002fe40003f84000 */
[----:B---3--:R-:W-:Y:S01]  /*06a0*/  FSETP.GT.AND P2, PT, R12, 8.50705917302346158658e+37, PT ;  /* 0x7e8000000c00780b */ /* 0x008fe20003f44000 */
[----:B------:R-:W-:Y:S01]  /*06b0*/  @P6 FMUL R3, R3, 0.25 ;  /* 0x3e80000003036820 */ /* 0x000fe20000400000 */
[----:B------:R-:W-:Y:S02]  /*06c0*/  FSEL R8, R0, 1, P6 ;  /* 0x3f80000000087808 */ /* 0x000fe40003000000 */
[----:B------:R-:W-:Y:S02]  /*06d0*/  FSETP.GEU.AND P3, PT, R11, 1.175494350822287508e-38, PT ;  /* 0x008000000b00780b */ /* 0x000fe40003f6e000 */
[----:B0-----:R-:W-:-:S02]  /*06e0*/  FSETP.GT.AND P1, PT, R10, 8.50705917302346158658e+37, PT ;  /* 0x7e8000000a00780b */ /* 0x001fc40003f24000 */
[----:B------:R-:W-:Y:S02]  /*06f0*/  FSETP.GEU.AND P0, PT, R12, 1.175494350822287508e-38, PT ;  /* 0x008000000c00780b */ /* 0x000fe40003f0e000 */
[----:B------:R-:W-:Y:S01]  /*0700*/  FSETP.GEU.AND P6, PT, R10, 1.175494350822287508e-38, PT ;  /* 0x008000000a00780b */ /* 0x000fe20003fce000 */
[----:B------:R-:W-:Y:S01]  /*0710*/  @!P5 FMUL R3, R3, 16777216 ;  /* 0x4b8000000303d820 */ /* 0x000fe20000400000 */
[----:B------:R-:W-:Y:S01]  /*0720*/  @P4 FMUL R11, R11, 0.25 ;  /* 0x3e8000000b0b4820 */ /* 0x000fe20000400000 */
[----:B------:R-:W-:-:S04]  /*0730*/  @P2 FMUL R12, R12, 0.25 ;  /* 0x3e8000000c0c2820 */ /* 0x000fc80000400000 */
[----:B------:R-:W0:Y:S02]  /*0740*/  MUFU.RCP R3, R3 ;  /* 0x0000000300037308 */ /* 0x000e240000001000 */
[----:B------:R-:W-:Y:S01]  /*0750*/  @P1 FMUL R10, R10, 0.25 ;  /* 0x3e8000000a0a1820 */ /* 0x000fe20000400000 */
[----:B------:R-:W-:Y:S01]  /*0760*/  @!P3 FMUL R11, R11, 16777216 ;  /* 0x4b8000000b0bb820 */ /* 0x000fe20000400000 */
[----:B------:R-:W-:Y:S02]  /*0770*/  @!P0 FMUL R12, R12, 16777216 ;  /* 0x4b8000000c0c8820 */ /* 0x000fe40000400000 */
[----:B------:R-:W-:Y:S01]  /*0780*/  @!P6 FMUL R10, R10, 16777216 ;  /* 0x4b8000000a0ae820 */ /* 0x000fe20000400000 */
[----:B------:R-:W-:Y:S02]  /*0790*/  @!P5 FMUL R8, R8, 16777216 ;  /* 0x4b8000000808d820 */ /* 0x000fe40000400000 */
[----:B------:R-:W1:Y:S01]  /*07a0*/  MUFU.RCP R11, R11 ;  /* 0x0000000b000b7308 */ /* 0x000e620000001000 */
[----:B------:R-:W-:-:S07]  /*07b0*/  FSEL R14, R0, 1, P4 ;  /* 0x3f800000000e7808 */ /* 0x000fce0002000000 */
[----:B------:R-:W3:Y:S01]  /*07c0*/  MUFU.RCP R12, R12 ;  /* 0x0000000c000c7308 */ /* 0x000ee20000001000 */
[----:B------:R-:W-:-:S07]  /*07d0*/  FSEL R13, R0, 1, P2 ;  /* 0x3f800000000d7808 */ /* 0x000fce0001000000 */
[----:B------:R-:W4:Y:S01]  /*07e0*/  MUFU.RCP R10, R10 ;  /* 0x0000000a000a7308 */ /* 0x000f220000001000 */
[----:B------:R-:W-:Y:S01]  /*07f0*/  FSEL R15, R0, 1, P1 ;  /* 0x3f800000000f7808 */ /* 0x000fe20000800000 */
[----:B0-----:R-:W-:Y:S02]  /*0800*/  FMUL R3, R3, R8 ;  /* 0x0000000803037220 */ /* 0x001fe40000400000 */
[----:B------:R-:W0:Y:S01]  /*0810*/  LDC.64 R8, c[0x0][0x238] ;  /* 0x00008e00ff087b82 */ /* 0x000e220000000a00 */
[----:B------:R-:W-:Y:S01]  /*0820*/  @!P3 FMUL R14, R14, 16777216 ;  /* 0x4b8000000e0eb820 */ /* 0x000fe20000400000 */
[----:B------:R-:W-:Y:S01]  /*0830*/  @!P0 FMUL R13, R13, 16777216 ;  /* 0x4b8000000d0d8820 */ /* 0x000fe20000400000 */
[----:B------:R-:W-:Y:S01]  /*0840*/  @!P6 FMUL R15, R15, 16777216 ;  /* 0x4b8000000f0fe820 */ /* 0x000fe20000400000 */
[----:B------:R-:W-:Y:S01]  /*0850*/  FADD R26, R30, -R26 ;  /* 0x8000001a1e1a7221 */ /* 0x000fe20000000000 */
[----:B------:R-:W-:Y:S01]  /*0860*/  FADD R27, R31, -R27 ;  /* 0x8000001b1f1b7221 */ /* 0x000fe20000000000 */
[----:B-1----:R-:W-:Y:S01]  /*0870*/  FMUL R14, R11, R14 ;  /* 0x0000000e0b0e7220 */ /* 0x002fe20000400000 */
[----:B---3--:R-:W-:Y:S01]  /*0880*/  FMUL R13, R12, R13 ;  /* 0x0000000d0c0d7220 */ /* 0x008fe20000400000 */
[----:B----4-:R-:W-:Y:S01]  /*0890*/  FMUL R0, R10, R15 ;  /* 0x0000000f0a007220 */ /* 0x010fe20000400000 */
[----:B------:R-:W-:Y:S01]  /*08a0*/  FMUL R3, R3, R24 ;  /* 0x0000001803037220 */ /* 0x000fe20000400000 */
[----:B------:R-:W-:Y:S01]  /*08b0*/  FMUL R14, R14, R29 ;  /* 0x0000001d0e0e7220 */ /* 0x000fe20000400000 */
[----:B------:R-:W-:Y:S01]  /*08c0*/  FMUL R13, R13, R26 ;  /* 0x0000001a0d0d7220 */ /* 0x000fe20000400000 */
[----:B------:R-:W-:Y:S01]  /*08d0*/  FMUL R0, R0, R27 ;  /* 0x0000001b00007220 */ /* 0x000fe20000400000 */
[----:B------:R-:W-:-:S02]  /*08e0*/  FSETP.GEU.AND P6, PT, R7, RZ, PT ;  /* 0x000000ff0700720b */ /* 0x000fc40003fce000 */
[----:B------:R-:W-:Y:S02]  /*08f0*/  FSETP.GEU.AND P0, PT, R6, RZ, PT ;  /* 0x000000ff0600720b */ /* 0x000fe40003f0e000 */
[----:B------:R-:W-:Y:S02]  /*0900*/  SEL R7, R7, RZ, P6 ;  /* 0x000000ff07077207 */ /* 0x000fe40003000000 */
[C---:B------:R-:W-:Y:S02]  /*0910*/  FSETP.GEU.AND P1, PT, R5.reuse, RZ, PT ;  /* 0x000000ff0500720b */ /* 0x040fe40003f2e000 */
[----:B------:R-:W-:Y:S01]  /*0920*/  FSETP.GEU.AND P2, PT, R4, RZ, PT ;  /* 0x000000ff0400720b */ /* 0x000fe20003f4e000 */
[----:B0-----:R-:W-:Y:S01]  /*0930*/  IMAD.WIDE R8, R2, 0x4, R8 ;  /* 0x0000000402087825 */ /* 0x001fe200078e0208 */
[----:B------:R-:W-:Y:S02]  /*0940*/  SEL R6, R6, RZ, P0 ;  /* 0x000000ff06067207 */ /* 0x000fe40000000000 */
[----:B------:R-:W-:-:S02]  /*0950*/  SEL R5, R5, RZ, P1 ;  /* 0x000000ff05057207 */ /* 0x000fc40000800000 */
[----:B------:R-:W-:-:S05]  /*0960*/  SEL R4, R4, RZ, P2 ;  /* 0x000000ff04047207 */ /* 0x000fca0001000000 */
[----:B------:R-:W-:Y:S01]  /*0970*/  STG.E.128 desc[UR4][R8.64], R4 ;  /* 0x0000000408007986 */ /* 0x000fe2000c101d04 */
[----:B--2---:R-:W-:Y:S01]  /*0980*/  FFMA R3, R16, R3, R20 ;  /* 0x0000000310037223 */ /* 0x004fe20000000014 */
[----:B------:R-:W-:Y:S01]  /*0990*/  FFMA R14, R17, R14, R21 ;  /* 0x0000000e110e7223 */ /* 0x000fe20000000015 */
[----:B------:R-:W-:Y:S01]  /*09a0*/  FFMA R13, R18, R13, R22 ;  /* 0x0000000d120d7223 */ /* 0x000fe20000000016 */
[----:B------:R-:W-:Y:S02]  /*09b0*/  FFMA R0, R19, R0, R23 ;  /* 0x0000000013007223 */ /* 0x000fe40000000017 */
[----:B------:R-:W-:Y:S02]  /*09c0*/  FSETP.GEU.AND P5, PT, R3, RZ, PT ;  /* 0x000000ff0300720b */ /* 0x000fe40003fae000 */
[----:B------:R-:W-:Y:S02]  /*09d0*/  FSETP.GEU.AND P3, PT, R13, RZ, PT ;  /* 0x000000ff0d00720b */ /* 0x000fe40003f6e000 */
[----:B------:R-:W-:-:S02]  /*09e0*/  FSETP.GEU.AND P4, PT, R14, RZ, PT ;  /* 0x000000ff0e00720b */ /* 0x000fc40003f8e000 */
[----:B------:R-:W-:Y:S02]  /*09f0*/  FSETP.GEU.AND P6, PT, R0, RZ, PT ;  /* 0x000000ff0000720b */ /* 0x000fe40003fce000 */
[----:B------:R-:W-:Y:S02]  /*0a00*/  SEL R18, R13, RZ, P3 ;  /* 0x000000ff0d127207 */ /* 0x000fe40001800000 */
[----:B------:R-:W-:Y:S02]  /*0a10*/  SEL R17, R14, RZ, P4 ;  /* 0x000000ff0e117207 */ /* 0x000fe40002000000 */
[----:B------:R-:W-:Y:S02]  /*0a20*/  SEL R16, R3, RZ, P5 ;  /* 0x000000ff03107207 */ /* 0x000fe40002800000 */
[----:B------:R-:W-:-:S05]  /*0a30*/  SEL R19, R0, RZ, P6 ;  /* 0x000000ff00137207 */ /* 0x000fca0003000000 */
[----:B------:R-:W-:Y:S01]  /*0a40*/  STG.E.128 desc[UR4][R8.64+0x800], R16 ;  /* 0x0008001008007986 */ /* 0x000fe2000c101d04 */
[----:B------:R-:W-:Y:S05]  /*0a50*/  EXIT ;  /* 0x000000000000794d */ /* 0x000fea0003800000 */
.L_x_0:
[----:B------:R-:W-:-:S00]  /*0a60*/  BRA `(.L_x_0) ;  /* 0xfffffffc00fc7947 */ /* 0x000fc0000383ffff */
[----:B------:R-:W-:-:S00]  /*0a70*/  NOP ;  /* 0x0000000000007918 */ /* 0x000fc00000000000 */
        /* <DEDUP_REMOVED lines=8> */
.L_x_1:


//--------------------- .nv.global.init           --------------------------
	.section	.nv.global.init,"aw",@progbits
.nv.global.init:
	.type		_$_str,@object
	.size		_$_str,(_$_str_$_2 - _$_str)
_$_str:
        /*0000*/ 	.byte	0x5f, 0x5f, 0x43, 0x55, 0x44, 0x41, 0x5f, 0x46, 0x54, 0x5a, 0x00
	.type		_$_str_$_2,@object
	.size		_$_str_$_2,(.L_1 - _$_str_$_2)
_$_str_$_2:
        /*000b*/ 	.byte	0x5f, 0x5f, 0x43, 0x55, 0x44, 0x41, 0x5f, 0x50, 0x52, 0x45, 0x43, 0x5f, 0x53, 0x51, 0x52, 0x54
        /*001b*/ 	.byte	0x00
.L_1:


//--------------------- .nv.constant0.triton_poi_fused__native_batch_norm_legit_no_training_relu_16 --------------------------
	.section	.nv.constant0.triton_poi_fused__native_batch_norm_legit_no_training_relu_16,"a",@progbits
	.sectionflags	@""
	.align	4
.nv.constant0.triton_poi_fused__native_batch_norm_legit_no_training_relu_16:
	.zero		580
